	.headerflags	@"EF_CUDA_TEXMODE_UNIFIED EF_CUDA_64BIT_ADDRESS EF_CUDA_ACCELERATORS EF_CUDA_SM90 EF_CUDA_VIRTUAL_SM(EF_CUDA_SM90)"
	.elftype	@"ET_EXEC"


//--------------------- .nv.info                  --------------------------
	.section	.nv.info,"",@"SHT_CUDA_INFO"
	.align	4


	//----- nvinfo : EIATTR_REGCOUNT
	.align		4
        /*0000*/ 	.byte	0x04, 0x2f
        /*0002*/ 	.short	(.L_1 - .L_0)
	.align		4
.L_0:
        /*0004*/ 	.word	index@(triton_poi_fused_convolution_58)
        /*0008*/ 	.word	0x00000012


	//----- nvinfo : EIATTR_MIN_STACK_SIZE
	.align		4
.L_1:
        /*000c*/ 	.byte	0x04, 0x12
        /*000e*/ 	.short	(.L_3 - .L_2)
	.align		4
.L_2:
        /*0010*/ 	.word	index@(triton_poi_fused_convolution_58)
        /*0014*/ 	.word	0x00000000


	//----- nvinfo : EIATTR_FRAME_SIZE
	.align		4
.L_3:
        /*0018*/ 	.byte	0x04, 0x11
        /*001a*/ 	.short	(.L_5 - .L_4)
	.align		4
.L_4:
        /*001c*/ 	.word	index@(triton_poi_fused_convolution_58)
        /*0020*/ 	.word	0x00000000


	//----- nvinfo : EIATTR_MIN_STACK_SIZE
	.align		4
.L_5:
        /*0024*/ 	.byte	0x04, 0x12
        /*0026*/ 	.short	(.L_7 - .L_6)
	.align		4
.L_6:
        /*0028*/ 	.word	index@(triton_poi_fused_convolution_58)
        /*002c*/ 	.word	0x00000000
.L_7:


//--------------------- .nv.info.triton_poi_fused_convolution_58 --------------------------
	.section	.nv.info.triton_poi_fused_convolution_58,"",@"SHT_CUDA_INFO"
	.sectionflags	@""
	.align	4


	//----- nvinfo : EIATTR_CUDA_API_VERSION
	.align		4
        /*0000*/ 	.byte	0x04, 0x37
        /*0002*/ 	.short	(.L_9 - .L_8)
.L_8:
        /*0004*/ 	.word	0x0000007c


	//----- nvinfo : EIATTR_KPARAM_INFO
	.align		4
.L_9:
        /*0008*/ 	.byte	0x04, 0x17
        /*000a*/ 	.short	(.L_11 - .L_10)
.L_10:
        /*000c*/ 	.word	0x00000000
        /*0010*/ 	.short	0x0004
        /*0012*/ 	.short	0x001c
        /*0014*/ 	.byte	0x00, 0xf0, 0x11, 0x00


	//----- nvinfo : EIATTR_KPARAM_INFO
	.align		4
.L_11:
        /*0018*/ 	.byte	0x04, 0x17
        /*001a*/ 	.short	(.L_13 - .L_12)
.L_12:
        /*001c*/ 	.word	0x00000000
        /*0020*/ 	.short	0x0003
        /*0022*/ 	.short	0x0018
        /*0024*/ 	.byte	0x00, 0xf0, 0x11, 0x00


	//----- nvinfo : EIATTR_KPARAM_INFO
	.align		4
.L_13:
        /*0028*/ 	.byte	0x04, 0x17
        /*002a*/ 	.short	(.L_15 - .L_14)
.L_14:
        /*002c*/ 	.word	0x00000000
        /*0030*/ 	.short	0x0002
        /*0032*/ 	.short	0x0010
        /*0034*/ 	.byte	0x00, 0xf4, 0x21, 0x00


	//----- nvinfo : EIATTR_KPARAM_INFO
	.align		4
.L_15:
        /*0038*/ 	.byte	0x04, 0x17
        /*003a*/ 	.short	(.L_17 - .L_16)
.L_16:
        /*003c*/ 	.word	0x00000000
        /*0040*/ 	.short	0x0001
        /*0042*/ 	.short	0x0008
        /*0044*/ 	.byte	0x00, 0xf4, 0x21, 0x00


	//----- nvinfo : EIATTR_KPARAM_INFO
	.align		4
.L_17:
        /*0048*/ 	.byte	0x04, 0x17
        /*004a*/ 	.short	(.L_19 - .L_18)
.L_18:
        /*004c*/ 	.word	0x00000000
        /*0050*/ 	.short	0x0000
        /*0052*/ 	.short	0x0000
        /*0054*/ 	.byte	0x00, 0xf4, 0x21, 0x00


	//----- nvinfo : EIATTR_SPARSE_MMA_MASK
	.align		4
.L_19:
        /*0058*/ 	.byte	0x03, 0x50
        /*005a*/ 	.short	0x0000


	//----- nvinfo : EIATTR_MAXREG_COUNT
	.align		4
        /*005c*/ 	.byte	0x03, 0x1b
        /*005e*/ 	.short	0x00ff


	//----- nvinfo : EIATTR_EXIT_INSTR_OFFSETS
	.align		4
        /*0060*/ 	.byte	0x04, 0x1c
        /*0062*/ 	.short	(.L_21 - .L_20)


	//   ....[0]....
.L_20:
        /*0064*/ 	.word	0x00000390


	//   ....[1]....
        /*0068*/ 	.word	0x00000400


	//----- nvinfo : EIATTR_REQNTID
	.align		4
.L_21:
        /*006c*/ 	.byte	0x04, 0x10
        /*006e*/ 	.short	(.L_23 - .L_22)
.L_22:
        /*0070*/ 	.word	0x00000080
        /*0074*/ 	.word	0x00000001
        /*0078*/ 	.word	0x00000001


	//----- nvinfo : EIATTR_CBANK_PARAM_SIZE
	.align		4
.L_23:
        /*007c*/ 	.byte	0x03, 0x19
        /*007e*/ 	.short	0x0020


	//----- nvinfo : EIATTR_PARAM_CBANK
	.align		4
        /*0080*/ 	.byte	0x04, 0x0a
        /*0082*/ 	.short	(.L_25 - .L_24)
	.align		4
.L_24:
        /*0084*/ 	.word	index@(.nv.constant0.triton_poi_fused_convolution_58)
        /*0088*/ 	.short	0x0210
        /*008a*/ 	.short	0x0020


	//----- nvinfo : EIATTR_SW_WAR
	.align		4
.L_25:
        /*008c*/ 	.byte	0x04, 0x36
        /*008e*/ 	.short	(.L_27 - .L_26)
.L_26:
        /*0090*/ 	.word	0x00000008
.L_27:


//--------------------- .nv.callgraph             --------------------------
	.section	.nv.callgraph,"",@"SHT_CUDA_CALLGRAPH"
	.align	4
	.sectionentsize	8
	.align		4
        /*0000*/ 	.word	0x00000000
	.align		4
        /*0004*/ 	.word	0xffffffff
	.align		4
        /*0008*/ 	.word	0x00000000
	.align		4
        /*000c*/ 	.word	0xfffffffe
	.align		4
        /*0010*/ 	.word	0x00000000
	.align		4
        /*0014*/ 	.word	0xfffffffd
	.align		4
        /*0018*/ 	.word	0x00000000
	.align		4
        /*001c*/ 	.word	0xfffffffc


//--------------------- .text.triton_poi_fused_convolution_58 --------------------------
	.section	.text.triton_poi_fused_convolution_58,"ax",@progbits
	.sectionflags	@"SHF_BARRIERS=1"
	.align	128
        .global         triton_poi_fused_convolution_58
        .type           triton_poi_fused_convolution_58,@function
        .size           triton_poi_fused_convolution_58,(.L_x_1 - triton_poi_fused_convolution_58)
        .other          triton_poi_fused_convolution_58,@"STO_CUDA_ENTRY STV_DEFAULT"
triton_poi_fused_convolution_58:
.text.triton_poi_fused_convolution_58:
[----:B------:R-:W0:Y:S02]  /*0000*/  LDC R1, c[0x0][0x28] ;  /* 0x00000a00ff017b82 */ /* 0x000e240000000800 */
[----:B------:R-:W1:Y:S01]  /*0010*/  S2R R0, SR_TID.X ;  /* 0x0000000000007919 */ /* 0x000e620000002100 */
[----:B------:R-:W2:Y:S01]  /*0020*/  S2UR UR4, SR_CTAID.Y ;  /* 0x00000000000479c3 */ /* 0x000ea20000002600 */
[----:B------:R-:W-:-:S07]  /*0030*/  ULDC.64 UR8, c[0x0][0x208] ;  /* 0x0000820000087ab9 */ /* 0x000fce0000000a00 */
[----:B------:R-:W3:Y:S08]  /*0040*/  S2UR UR5, SR_CTAID.X ;  /* 0x00000000000579c3 */ /* 0x000ef00000002500 */
[----:B------:R-:W4:Y:S01]  /*0050*/  LDC.64 R4, c[0x0][0x210] ;  /* 0x00008400ff047b82 */ /* 0x000f220000000a00 */
[----:B--2---:R-:W-:-:S07]  /*0060*/  USHF.L.U32 UR4, UR4, 0x4, URZ ;  /* 0x0000000404047899 */ /* 0x004fce000800063f */
[----:B------:R-:W2:Y:S01]  /*0070*/  LDC.64 R2, c[0x0][0x218] ;  /* 0x00008600ff027b82 */ /* 0x000ea20000000a00 */
[----:B-1----:R-:W-:Y:S01]  /*0080*/  IMAD.SHL.U32 R7, R0, 0x2, RZ ;  /* 0x0000000200077824 */ /* 0x002fe200078e00ff */
[----:B------:R-:W-:Y:S01]  /*0090*/  SHF.R.U32.HI R6, RZ, 0x3, R0 ;  /* 0x00000003ff067819 */ /* 0x000fe20000011600 */
[----:B---3--:R-:W-:-:S03]  /*00a0*/  USHF.L.U32 UR5, UR5, 0x4, URZ ;  /* 0x0000000405057899 */ /* 0x008fc6000800063f */
[----:B------:R-:W-:Y:S02]  /*00b0*/  LOP3.LUT R7, R7, 0xe, RZ, 0xc0, !PT ;  /* 0x0000000e07077812 */ /* 0x000fe400078ec0ff */
[----:B------:R-:W-:Y:S02]  /*00c0*/  SGXT.U32 R6, R6, 0x4 ;  /* 0x000000040606781a */ /* 0x000fe40000000000 */
[----:B------:R-:W-:-:S04]  /*00d0*/  LOP3.LUT R8, R7, UR4, RZ, 0xfc, !PT ;  /* 0x0000000407087c12 */ /* 0x000fc8000f8efcff */
[----:B------:R-:W-:Y:S02]  /*00e0*/  SHF.R.S32.HI R9, RZ, 0x1f, R8 ;  /* 0x0000001fff097819 */ /* 0x000fe40000011408 */
[----:B------:R-:W-:Y:S02]  /*00f0*/  ISETP.GE.AND P1, PT, R8, 0x10, PT ;  /* 0x000000100800780c */ /* 0x000fe40003f26270 */
[----:B------:R-:W-:Y:S02]  /*0100*/  LEA.HI R10, R9, R8, RZ, 0x2 ;  /* 0x00000008090a7211 */ /* 0x000fe400078f10ff */
[----:B------:R-:W-:Y:S02]  /*0110*/  LOP3.LUT R9, R6, UR5, RZ, 0xfc, !PT ;  /* 0x0000000506097c12 */ /* 0x000fe4000f8efcff */
[C---:B------:R-:W-:Y:S01]  /*0120*/  LOP3.LUT R11, R10.reuse, 0xfffffffc, RZ, 0xc0, !PT ;  /* 0xfffffffc0a0b7812 */ /* 0x040fe200078ec0ff */
[----:B------:R-:W-:Y:S01]  /*0130*/  IMAD.SHL.U32 R10, R10, 0x100, RZ ;  /* 0x000001000a0a7824 */ /* 0x000fe200078e00ff */
[----:B------:R-:W-:-:S03]  /*0140*/  ISETP.GE.AND P0, PT, R9, 0x100, PT ;  /* 0x000001000900780c */ /* 0x000fc60003f06270 */
[----:B------:R-:W-:Y:S01]  /*0150*/  IMAD.IADD R11, R8, 0x1, -R11 ;  /* 0x00000001080b7824 */ /* 0x000fe200078e0a0b */
[----:B------:R-:W-:Y:S02]  /*0160*/  LOP3.LUT R13, R10, 0xfffffc00, RZ, 0xc0, !PT ;  /* 0xfffffc000a0d7812 */ /* 0x000fe400078ec0ff */
[----:B------:R-:W-:Y:S01]  /*0170*/  ISETP.LT.AND P0, PT, R8, 0x10, !P0 ;  /* 0x000000100800780c */ /* 0x000fe20004701270 */
[----:B------:R-:W-:-:S04]  /*0180*/  IMAD R10, R9, 0x4, R11 ;  /* 0x00000004090a7824 */ /* 0x000fc800078e020b */
[----:B------:R-:W-:Y:S02]  /*0190*/  IMAD.IADD R9, R10, 0x1, R13 ;  /* 0x000000010a097824 */ /* 0x000fe400078e020d */
[----:B--2---:R-:W-:Y:S01]  /*01a0*/  IMAD.WIDE R10, R11, 0x4, R2 ;  /* 0x000000040b0a7825 */ /* 0x004fe200078e0202 */
[----:B------:R-:W-:-:S03]  /*01b0*/  CS2R R2, SRZ ;  /* 0x0000000000027805 */ /* 0x000fc6000001ff00 */
[----:B----4-:R-:W-:Y:S01]  /*01c0*/  IMAD.WIDE R8, R9, 0x4, R4 ;  /* 0x0000000409087825 */ /* 0x010fe200078e0204 */
[----:B------:R-:W-:-:S04]  /*01d0*/  CS2R R4, SRZ ;  /* 0x0000000000047805 */ /* 0x000fc8000001ff00 */
[----:B------:R1:W2:Y:S04]  /*01e0*/  @P0 LDG.E.EL.64 R2, desc[UR8][R8.64] ;  /* 0x0000000808020981 */ /* 0x0002a8000c2e1b00 */
[----:B------:R-:W2:Y:S01]  /*01f0*/  @!P1 LDG.E.EL.64 R4, desc[UR8][R10.64] ;  /* 0x000000080a049981 */ /* 0x000ea2000c2e1b00 */
[----:B------:R-:W3:Y:S01]  /*0200*/  S2UR UR7, SR_CgaCtaId ;  /* 0x00000000000779c3 */ /* 0x000ee20000008800 */
[----:B------:R-:W-:Y:S01]  /*0210*/  IMAD.SHL.U32 R12, R0, 0x20, RZ ;  /* 0x00000020000c7824 */ /* 0x000fe200078e00ff */
[----:B------:R-:W-:-:S04]  /*0220*/  UMOV UR6, 0x400 ;  /* 0x0000040000067882 */ /* 0x000fc80000000000 */
[----:B------:R-:W-:-:S04]  /*0230*/  LOP3.LUT R13, R12, 0xe0, RZ, 0xc0, !PT ;  /* 0x000000e00c0d7812 */ /* 0x000fc800078ec0ff */
[C---:B------:R-:W-:Y:S02]  /*0240*/  LOP3.LUT R14, R13.reuse, 0x10, RZ, 0xfc, !PT ;  /* 0x000000100d0e7812 */ /* 0x040fe400078efcff */
[----:B------:R-:W-:Y:S01]  /*0250*/  LOP3.LUT R12, R13, R6, RZ, 0xfc, !PT ;  /* 0x000000060d0c7212 */ /* 0x000fe200078efcff */
[----:B---3--:R-:W-:-:S06]  /*0260*/  UPRMT UR6, UR7, 0x654, UR6 ;  /* 0x0000065407067896 */ /* 0x008fcc0008000006 */
[----:B------:R-:W-:Y:S02]  /*0270*/  LEA.HI R13, R13, UR6, RZ, 0x1e ;  /* 0x000000060d0d7c11 */ /* 0x000fe4000f8ff0ff */
[----:B------:R-:W-:-:S03]  /*0280*/  LEA.HI R15, R14, UR6, RZ, 0x1e ;  /* 0x000000060e0f7c11 */ /* 0x000fc6000f8ff0ff */
[C---:B------:R-:W-:Y:S02]  /*0290*/  IMAD R13, R12.reuse, 0x4, R13 ;  /* 0x000000040c0d7824 */ /* 0x040fe400078e020d */
[----:B------:R-:W-:Y:S01]  /*02a0*/  IMAD R12, R12, 0x4, R15 ;  /* 0x000000040c0c7824 */ /* 0x000fe200078e020f */
[----:B------:R-:W-:Y:S02]  /*02b0*/  LOP3.LUT R7, R7, UR5, RZ, 0xfc, !PT ;  /* 0x0000000507077c12 */ /* 0x000fe4000f8efcff */
[----:B------:R-:W-:Y:S02]  /*02c0*/  LOP3.LUT R6, R6, UR4, RZ, 0xfc, !PT ;  /* 0x0000000406067c12 */ /* 0x000fe4000f8efcff */
[----:B------:R-:W-:Y:S02]  /*02d0*/  ISETP.GE.AND P0, PT, R7, 0x100, PT ;  /* 0x000001000700780c */ /* 0x000fe40003f06270 */
[----:B-1----:R-:W-:Y:S02]  /*02e0*/  SHF.R.U32.HI R8, RZ, 0x1, R0 ;  /* 0x00000001ff087819 */ /* 0x002fe40000011600 */
[----:B------:R-:W-:Y:S01]  /*02f0*/  ISETP.LT.AND P0, PT, R6, 0x10, !P0 ;  /* 0x000000100600780c */ /* 0x000fe20004701270 */
[----:B------:R-:W-:Y:S01]  /*0300*/  IMAD.SHL.U32 R0, R0, 0x8, RZ ;  /* 0x0000000800007824 */ /* 0x000fe200078e00ff */
[----:B------:R-:W-:-:S04]  /*0310*/  LOP3.LUT R8, R8, 0x3c, RZ, 0xc0, !PT ;  /* 0x0000003c08087812 */ /* 0x000fc800078ec0ff */
[----:B------:R-:W-:-:S04]  /*0320*/  LOP3.LUT R9, R0, 0x3f8, RZ, 0xc0, !PT ;  /* 0x000003f800097812 */ /* 0x000fc800078ec0ff */
[----:B------:R-:W-:Y:S01]  /*0330*/  IADD3 R8, R9, UR6, R8 ;  /* 0x0000000609087c10 */ /* 0x000fe2000fffe008 */
[----:B--2---:R-:W-:Y:S01]  /*0340*/  FADD R2, R4, R2 ;  /* 0x0000000204027221 */ /* 0x004fe20000000000 */
[----:B------:R-:W-:-:S04]  /*0350*/  FADD R3, R5, R3 ;  /* 0x0000000305037221 */ /* 0x000fc80000000000 */
[----:B------:R1:W-:Y:S04]  /*0360*/  STS [R13], R2 ;  /* 0x000000020d007388 */ /* 0x0003e80000000800 */
[----:B------:R1:W-:Y:S01]  /*0370*/  STS [R12+0x40], R3 ;  /* 0x000040030c007388 */ /* 0x0003e20000000800 */
[----:B------:R-:W-:Y:S06]  /*0380*/  BAR.SYNC.DEFER_BLOCKING 0x0 ;  /* 0x0000000000007b1d */ /* 0x000fec0000010000 */
[----:B-1----:R-:W-:Y:S05]  /*0390*/  @!P0 EXIT ;  /* 0x000000000000894d */ /* 0x002fea0003800000 */
[----:B------:R-:W-:Y:S01]  /*03a0*/  LDS R4, [R8] ;  /* 0x0000000008047984 */ /* 0x000fe20000000800 */
[----:B------:R-:W0:Y:S01]  /*03b0*/  LDC.64 R2, c[0x0][0x220] ;  /* 0x00008800ff027b82 */ /* 0x000e220000000a00 */
[----:B------:R-:W-:Y:S02]  /*03c0*/  IMAD R7, R6, 0x100, R7 ;  /* 0x0000010006077824 */ /* 0x000fe400078e0207 */
[----:B------:R-:W1:Y:S02]  /*03d0*/  LDS R5, [R8+0x4] ;  /* 0x0000040008057984 */ /* 0x000e640000000800 */
[----:B0-----:R-:W-:-:S05]  /*03e0*/  IMAD.WIDE R2, R7, 0x4, R2 ;  /* 0x0000000407027825 */ /* 0x001fca00078e0202 */
[----:B-1----:R-:W-:Y:S01]  /*03f0*/  STG.E.64 desc[UR8][R2.64], R4 ;  /* 0x0000000402007986 */ /* 0x002fe2000c101b08 */
[----:B------:R-:W-:Y:S05]  /*0400*/  EXIT ;  /* 0x000000000000794d */ /* 0x000fea0003800000 */
.L_x_0:
[----:B------:R-:W-:-:S00]  /*0410*/  BRA `(.L_x_0) ;  /* 0xfffffffc00fc7947 */ /* 0x000fc0000383ffff */
[----:B------:R-:W-:-:S00]  /*0420*/  NOP ;  /* 0x0000000000007918 */ /* 0x000fc00000000000 */
        /* <DEDUP_REMOVED lines=13> */
.L_x_1:


//--------------------- .nv.shared.triton_poi_fused_convolution_58 --------------------------
	.section	.nv.shared.triton_poi_fused_convolution_58,"aw",@nobits
	.sectionflags	@""
	.align	16
	.zero		1024


//--------------------- .nv.constant0.triton_poi_fused_convolution_58 --------------------------
	.section	.nv.constant0.triton_poi_fused_convolution_58,"a",@progbits
	.sectionflags	@""
	.align	4
.nv.constant0.triton_poi_fused_convolution_58:
	.zero		560
